//
// Generated by NVIDIA NVVM Compiler
//
// Compiler Build ID: CL-36424714
// Cuda compilation tools, release 13.0, V13.0.88
// Based on NVVM 20.0.0
//

.version 9.0
.target sm_100
.address_size 64

	// .globl	_Z13malloc_free_ki
.extern .func  (.param .b32 func_retval0) vprintf
(
	.param .b64 vprintf_param_0,
	.param .b64 vprintf_param_1
)
;
.global .align 8 .u64 blocks_g;
.global .align 4 .u32 nblocks_g = 16777216;
.global .align 4 .u32 block_sz_g = 16;
.global .align 4 .u32 hash_step_g = 655359;
.global .align 8 .u64 block_bits_g;
.global .align 4 .u32 ncounters_g = 2048;
.global .align 8 .u64 counters_g;
.global .align 1 .b8 $str[24] = {99, 97, 110, 110, 111, 116, 32, 97, 108, 108, 111, 99, 97, 116, 101, 32, 109, 101, 109, 111, 114, 121, 10};

.visible .entry _Z13malloc_free_ki(
	.param .u32 _Z13malloc_free_ki_param_0
)
{
	.reg .pred 	%p<5>;
	.reg .b32 	%r<42>;
	.reg .b64 	%rd<13>;

	mov.u32 	%r6, %tid.x;
	mov.u32 	%r7, %ctaid.x;
	mov.u32 	%r8, %ntid.x;
	mad.lo.s32 	%r9, %r7, %r8, %r6;
	ld.global.u32 	%r10, [ncounters_g];
	add.s32 	%r11, %r10, -1;
	and.b32  	%r12, %r11, %r9;
	ld.global.u64 	%rd1, [counters_g];
	mul.wide.u32 	%rd2, %r12, 4;
	add.s64 	%rd3, %rd1, %rd2;
	atom.add.u32 	%r13, [%rd3], 1;
	ld.global.u32 	%r14, [hash_step_g];
	mad.lo.s32 	%r15, %r14, %r13, %r9;
	ld.global.u32 	%r16, [nblocks_g];
	add.s32 	%r17, %r16, -1;
	and.b32  	%r41, %r15, %r17;
	setp.eq.s32 	%p1, %r16, 0;
	@%p1 bra 	$L__BB0_4;
	mov.b32 	%r40, 0;
$L__BB0_2:
	shr.u32 	%r19, %r41, 5;
	and.b32  	%r20, %r41, 31;
	ld.global.u64 	%rd4, [block_bits_g];
	mul.wide.u32 	%rd5, %r19, 4;
	add.s64 	%rd6, %rd4, %rd5;
	mov.b32 	%r21, 1;
	shl.b32 	%r22, %r21, %r20;
	atom.or.b32 	%r23, [%rd6], %r22;
	and.b32  	%r24, %r23, %r22;
	setp.eq.s32 	%p2, %r24, 0;
	@%p2 bra 	$L__BB0_5;
	ld.global.u32 	%r25, [hash_step_g];
	add.s32 	%r26, %r25, %r41;
	ld.global.u32 	%r27, [nblocks_g];
	add.s32 	%r28, %r27, -1;
	and.b32  	%r41, %r28, %r26;
	add.s32 	%r40, %r40, 1;
	setp.lt.u32 	%p3, %r40, %r27;
	@%p3 bra 	$L__BB0_2;
$L__BB0_4:
	mov.u64 	%rd11, $str;
	cvta.global.u64 	%rd12, %rd11;
	{ // callseq 0, 0
	.param .b64 param0;
	st.param.b64 	[param0], %rd12;
	.param .b64 param1;
	st.param.b64 	[param1], 0;
	.param .b32 retval0;
	call.uni (retval0), 
	vprintf, 
	(
	param0, 
	param1
	);
	ld.param.b32 	%r38, [retval0];
	} // callseq 0
	bra.uni 	$L__BB0_7;
$L__BB0_5:
	ld.global.u64 	%rd7, [blocks_g];
	setp.eq.s64 	%p4, %rd7, 0;
	@%p4 bra 	$L__BB0_7;
	ld.global.u32 	%r29, [block_sz_g];
	mul.lo.s32 	%r30, %r29, %r41;
	div.u32 	%r31, %r30, %r29;
	shr.u32 	%r32, %r31, 5;
	and.b32  	%r33, %r31, 31;
	ld.global.u64 	%rd8, [block_bits_g];
	mul.wide.u32 	%rd9, %r32, 4;
	add.s64 	%rd10, %rd8, %rd9;
	mov.b32 	%r34, 1;
	shl.b32 	%r35, %r34, %r33;
	not.b32 	%r36, %r35;
	atom.and.b32 	%r37, [%rd10], %r36;
$L__BB0_7:
	ret;

}
	// .globl	_Z8malloc_kPPv
.visible .entry _Z8malloc_kPPv(
	.param .u64 .ptr .align 1 _Z8malloc_kPPv_param_0
)
{
	.reg .pred 	%p<4>;
	.reg .b32 	%r<35>;
	.reg .b64 	%rd<19>;

	ld.param.u64 	%rd3, [_Z8malloc_kPPv_param_0];
	mov.u32 	%r7, %tid.x;
	mov.u32 	%r8, %ctaid.x;
	mov.u32 	%r9, %ntid.x;
	mad.lo.s32 	%r1, %r8, %r9, %r7;
	ld.global.u32 	%r10, [ncounters_g];
	add.s32 	%r11, %r10, -1;
	and.b32  	%r12, %r11, %r1;
	ld.global.u64 	%rd4, [counters_g];
	mul.wide.u32 	%rd5, %r12, 4;
	add.s64 	%rd6, %rd4, %rd5;
	atom.add.u32 	%r13, [%rd6], 1;
	ld.global.u32 	%r14, [hash_step_g];
	mad.lo.s32 	%r15, %r14, %r13, %r1;
	ld.global.u32 	%r16, [nblocks_g];
	add.s32 	%r17, %r16, -1;
	and.b32  	%r34, %r15, %r17;
	setp.eq.s32 	%p1, %r16, 0;
	@%p1 bra 	$L__BB1_5;
	mov.b32 	%r33, 0;
$L__BB1_2:
	shr.u32 	%r19, %r34, 5;
	and.b32  	%r20, %r34, 31;
	ld.global.u64 	%rd7, [block_bits_g];
	mul.wide.u32 	%rd8, %r19, 4;
	add.s64 	%rd9, %rd7, %rd8;
	mov.b32 	%r21, 1;
	shl.b32 	%r22, %r21, %r20;
	atom.or.b32 	%r23, [%rd9], %r22;
	and.b32  	%r24, %r23, %r22;
	setp.ne.s32 	%p2, %r24, 0;
	@%p2 bra 	$L__BB1_4;
	ld.global.u64 	%rd10, [blocks_g];
	ld.global.u32 	%r29, [block_sz_g];
	mul.lo.s32 	%r30, %r29, %r34;
	cvt.u64.u32 	%rd11, %r30;
	add.s64 	%rd18, %rd10, %rd11;
	bra.uni 	$L__BB1_6;
$L__BB1_4:
	ld.global.u32 	%r25, [hash_step_g];
	add.s32 	%r26, %r25, %r34;
	ld.global.u32 	%r27, [nblocks_g];
	add.s32 	%r28, %r27, -1;
	and.b32  	%r34, %r28, %r26;
	add.s32 	%r33, %r33, 1;
	setp.lt.u32 	%p3, %r33, %r27;
	@%p3 bra 	$L__BB1_2;
$L__BB1_5:
	mov.u64 	%rd13, $str;
	cvta.global.u64 	%rd14, %rd13;
	{ // callseq 1, 0
	.param .b64 param0;
	st.param.b64 	[param0], %rd14;
	.param .b64 param1;
	st.param.b64 	[param1], 0;
	.param .b32 retval0;
	call.uni (retval0), 
	vprintf, 
	(
	param0, 
	param1
	);
	ld.param.b32 	%r31, [retval0];
	} // callseq 1
	mov.b64 	%rd18, 0;
$L__BB1_6:
	cvta.to.global.u64 	%rd15, %rd3;
	mul.wide.s32 	%rd16, %r1, 8;
	add.s64 	%rd17, %rd15, %rd16;
	st.global.u64 	[%rd17], %rd18;
	ret;

}
	// .globl	_Z6free_kPPv
.visible .entry _Z6free_kPPv(
	.param .u64 .ptr .align 1 _Z6free_kPPv_param_0
)
{
	.reg .pred 	%p<3>;
	.reg .b32 	%r<14>;
	.reg .b64 	%rd<18>;

	ld.param.u64 	%rd7, [_Z6free_kPPv_param_0];
	cvta.to.global.u64 	%rd8, %rd7;
	mov.u32 	%r1, %tid.x;
	mov.u32 	%r2, %ctaid.x;
	mov.u32 	%r3, %ntid.x;
	mad.lo.s32 	%r4, %r2, %r3, %r1;
	mul.wide.s32 	%rd9, %r4, 8;
	add.s64 	%rd10, %rd8, %rd9;
	ld.global.u64 	%rd1, [%rd10];
	setp.eq.s64 	%p1, %rd1, 0;
	@%p1 bra 	$L__BB2_5;
	ld.global.u64 	%rd11, [blocks_g];
	sub.s64 	%rd2, %rd1, %rd11;
	ld.global.u32 	%rd3, [block_sz_g];
	and.b64  	%rd12, %rd2, -4294967296;
	setp.ne.s64 	%p2, %rd12, 0;
	@%p2 bra 	$L__BB2_3;
	cvt.u32.u64 	%r5, %rd3;
	cvt.u32.u64 	%r6, %rd2;
	div.u32 	%r7, %r6, %r5;
	cvt.u64.u32 	%rd17, %r7;
	bra.uni 	$L__BB2_4;
$L__BB2_3:
	div.s64 	%rd17, %rd2, %rd3;
$L__BB2_4:
	cvt.u32.u64 	%r8, %rd17;
	and.b32  	%r9, %r8, 31;
	ld.global.u64 	%rd13, [block_bits_g];
	shr.u64 	%rd14, %rd17, 3;
	and.b64  	%rd15, %rd14, 536870908;
	add.s64 	%rd16, %rd13, %rd15;
	mov.b32 	%r10, 1;
	shl.b32 	%r11, %r10, %r9;
	not.b32 	%r12, %r11;
	atom.and.b32 	%r13, [%rd16], %r12;
$L__BB2_5:
	ret;

}


// ===== COMPILED SASS (sm_100) =====

	.target	sm_100

	.elftype	@"ET_EXEC"


//--------------------- .note.nv.tkinfo           --------------------------
	.section	.note.nv.tkinfo,"",@"SHT_NOTE"
	.sectionflags	@"SHF_NOTE_NV_TKINFO"
	.tkinfo
        /*0018*/ 	.word	0x00000002
        /*0030*/ 	.string	""
        /*0030*/ 	.string	"ptxas"
        /*0030*/ 	.string	"Cuda compilation tools, release 13.0, V13.0.88"
        /*0030*/ 	.string	"Build cuda_13.0.r13.0/compiler.36424714_0"
        /*0030*/ 	.string	"-arch sm_100 -m 64 "



//--------------------- .note.nv.cuinfo           --------------------------
	.section	.note.nv.cuinfo,"",@"SHT_NOTE"
	.sectionflags	@"SHF_NOTE_NV_CUINFO"
        /*0018*/ 	.short	0x0002
        /*001a*/ 	.short	0x0064
        /*001c*/ 	.short	0x0082
	.zero		2


//--------------------- .nv.info                  --------------------------
	.section	.nv.info,"",@"SHT_CUDA_INFO"
	.align	4


	//----- nvinfo : EIATTR_REGCOUNT
	.align		4
        /*0000*/ 	.byte	0x04, 0x2f
        /*0002*/ 	.short	(.L_9 - .L_8)
	.align		4
.L_8:
        /*0004*/ 	.word	index@(_Z13malloc_free_ki)
        /*0008*/ 	.word	0x00000018


	//----- nvinfo : EIATTR_FRAME_SIZE
	.align		4
.L_9:
        /*000c*/ 	.byte	0x04, 0x11
        /*000e*/ 	.short	(.L_11 - .L_10)
	.align		4
.L_10:
        /*0010*/ 	.word	index@(_Z13malloc_free_ki)
        /*0014*/ 	.word	0x00000000


	//----- nvinfo : EIATTR_REGCOUNT
	.align		4
.L_11:
        /*0018*/ 	.byte	0x04, 0x2f
        /*001a*/ 	.short	(.L_13 - .L_12)
	.align		4
.L_12:
        /*001c*/ 	.word	index@(_Z8malloc_kPPv)
        /*0020*/ 	.word	0x00000018


	//----- nvinfo : EIATTR_FRAME_SIZE
	.align		4
.L_13:
        /*0024*/ 	.byte	0x04, 0x11
        /*0026*/ 	.short	(.L_15 - .L_14)
	.align		4
.L_14:
        /*0028*/ 	.word	index@(_Z8malloc_kPPv)
        /*002c*/ 	.word	0x00000000


	//----- nvinfo : EIATTR_REGCOUNT
	.align		4
.L_15:
        /*0030*/ 	.byte	0x04, 0x2f
        /*0032*/ 	.short	(.L_17 - .L_16)
	.align		4
.L_16:
        /*0034*/ 	.word	index@(_Z6free_kPPv)
        /*0038*/ 	.word	0x00000012


	//----- nvinfo : EIATTR_FRAME_SIZE
	.align		4
.L_17:
        /*003c*/ 	.byte	0x04, 0x11
        /*003e*/ 	.short	(.L_19 - .L_18)
	.align		4
.L_18:
        /*0040*/ 	.word	index@($__internal_0_$__cuda_sm20_div_s64)
        /*0044*/ 	.word	0x00000000


	//----- nvinfo : EIATTR_FRAME_SIZE
	.align		4
.L_19:
        /*0048*/ 	.byte	0x04, 0x11
        /*004a*/ 	.short	(.L_21 - .L_20)
	.align		4
.L_20:
        /*004c*/ 	.word	index@(_Z6free_kPPv)
        /*0050*/ 	.word	0x00000000


	//----- nvinfo : EIATTR_MIN_STACK_SIZE
	.align		4
.L_21:
        /*0054*/ 	.byte	0x04, 0x12
        /*0056*/ 	.short	(.L_23 - .L_22)
	.align		4
.L_22:
        /*0058*/ 	.word	index@(_Z6free_kPPv)
        /*005c*/ 	.word	0x00000000


	//----- nvinfo : EIATTR_MIN_STACK_SIZE
	.align		4
.L_23:
        /*0060*/ 	.byte	0x04, 0x12
        /*0062*/ 	.short	(.L_25 - .L_24)
	.align		4
.L_24:
        /*0064*/ 	.word	index@(_Z8malloc_kPPv)
        /*0068*/ 	.word	0x00000000


	//----- nvinfo : EIATTR_MIN_STACK_SIZE
	.align		4
.L_25:
        /*006c*/ 	.byte	0x04, 0x12
        /*006e*/ 	.short	(.L_27 - .L_26)
	.align		4
.L_26:
        /*0070*/ 	.word	index@(_Z13malloc_free_ki)
        /*0074*/ 	.word	0x00000000
.L_27:


//--------------------- .nv.compat                --------------------------
	.section	.nv.compat,"",@"SHT_CUDA_COMPAT_INFO"
	.align	4
        /*0000*/ 	.byte	0x02, 0x09, 0x00, 0x00, 0x02, 0x02, 0x01, 0x00, 0x02, 0x05, 0x05, 0x00, 0x03, 0x07, 0x01, 0x01
        /*0010*/ 	.byte	0x02, 0x03, 0x00, 0x00, 0x02, 0x06, 0x01, 0x00, 0x04, 0x0b, 0x08, 0x00, 0x09, 0x00, 0x00, 0x00
        /*0020*/ 	.byte	0x00, 0x00, 0x00, 0x00


//--------------------- .nv.info._Z6free_kPPv     --------------------------
	.section	.nv.info._Z6free_kPPv,"",@"SHT_CUDA_INFO"
	.sectionflags	@""
	.align	4


	//----- nvinfo : EIATTR_CUDA_API_VERSION
	.align		4
        /*0000*/ 	.byte	0x04, 0x37
        /*0002*/ 	.short	(.L_29 - .L_28)
.L_28:
        /*0004*/ 	.word	0x00000082


	//----- nvinfo : EIATTR_KPARAM_INFO
	.align		4
.L_29:
        /*0008*/ 	.byte	0x04, 0x17
        /*000a*/ 	.short	(.L_31 - .L_30)
.L_30:
        /*000c*/ 	.word	0x00000000
        /*0010*/ 	.short	0x0000
        /*0012*/ 	.short	0x0000
        /*0014*/ 	.byte	0x00, 0xf5, 0x21, 0x00


	//----- nvinfo : EIATTR_SPARSE_MMA_MASK
	.align		4
.L_31:
        /*0018*/ 	.byte	0x03, 0x50
        /*001a*/ 	.short	0x0000


	//----- nvinfo : EIATTR_MAXREG_COUNT
	.align		4
        /*001c*/ 	.byte	0x03, 0x1b
        /*001e*/ 	.short	0x00ff


	//----- nvinfo : EIATTR_MERCURY_ISA_VERSION
	.align		4
        /*0020*/ 	.byte	0x03, 0x5f
        /*0022*/ 	.short	0x0101


	//----- nvinfo : EIATTR_VRC_CTA_INIT_COUNT
	.align		4
        /*0024*/ 	.byte	0x02, 0x4a
	.zero		1
	.zero		1


	//----- nvinfo : EIATTR_EXIT_INSTR_OFFSETS
	.align		4
        /*0028*/ 	.byte	0x04, 0x1c
        /*002a*/ 	.short	(.L_33 - .L_32)


	//   ....[0]....
.L_32:
        /*002c*/ 	.word	0x000000b0


	//   ....[1]....
        /*0030*/ 	.word	0x00000380


	//----- nvinfo : EIATTR_CRS_STACK_SIZE
	.align		4
.L_33:
        /*0034*/ 	.byte	0x04, 0x1e
        /*0036*/ 	.short	(.L_35 - .L_34)
.L_34:
        /*0038*/ 	.word	0x00000000


	//----- nvinfo : EIATTR_CBANK_PARAM_SIZE
	.align		4
.L_35:
        /*003c*/ 	.byte	0x03, 0x19
        /*003e*/ 	.short	0x0008


	//----- nvinfo : EIATTR_PARAM_CBANK
	.align		4
        /*0040*/ 	.byte	0x04, 0x0a
        /*0042*/ 	.short	(.L_37 - .L_36)
	.align		4
.L_36:
        /*0044*/ 	.word	index@(.nv.constant0._Z6free_kPPv)
        /*0048*/ 	.short	0x0380
        /*004a*/ 	.short	0x0008


	//----- nvinfo : EIATTR_SW_WAR
	.align		4
.L_37:
        /*004c*/ 	.byte	0x04, 0x36
        /*004e*/ 	.short	(.L_39 - .L_38)
.L_38:
        /*0050*/ 	.word	0x00000008
.L_39:


//--------------------- .nv.info._Z8malloc_kPPv   --------------------------
	.section	.nv.info._Z8malloc_kPPv,"",@"SHT_CUDA_INFO"
	.sectionflags	@""
	.align	4


	//----- nvinfo : EIATTR_CUDA_API_VERSION
	.align		4
        /*0000*/ 	.byte	0x04, 0x37
        /*0002*/ 	.short	(.L_41 - .L_40)
.L_40:
        /*0004*/ 	.word	0x00000082


	//----- nvinfo : EIATTR_KPARAM_INFO
	.align		4
.L_41:
        /*0008*/ 	.byte	0x04, 0x17
        /*000a*/ 	.short	(.L_43 - .L_42)
.L_42:
        /*000c*/ 	.word	0x00000000
        /*0010*/ 	.short	0x0000
        /*0012*/ 	.short	0x0000
        /*0014*/ 	.byte	0x00, 0xf5, 0x21, 0x00


	//----- nvinfo : EIATTR_SPARSE_MMA_MASK
	.align		4
.L_43:
        /*0018*/ 	.byte	0x03, 0x50
        /*001a*/ 	.short	0x0000


	//----- nvinfo : EIATTR_MAXREG_COUNT
	.align		4
        /*001c*/ 	.byte	0x03, 0x1b
        /*001e*/ 	.short	0x00ff


	//----- nvinfo : EIATTR_EXTERNS
	.align		4
        /*0020*/ 	.byte	0x04, 0x0f
        /*0022*/ 	.short	(.L_45 - .L_44)


	//   ....[0]....
	.align		4
.L_44:
        /*0024*/ 	.word	index@(vprintf)


	//----- nvinfo : EIATTR_MERCURY_ISA_VERSION
	.align		4
.L_45:
        /*0028*/ 	.byte	0x03, 0x5f
        /*002a*/ 	.short	0x0101


	//----- nvinfo : EIATTR_VRC_CTA_INIT_COUNT
	.align		4
        /*002c*/ 	.byte	0x02, 0x4a
	.zero		1
	.zero		1


	//----- nvinfo : EIATTR_SYSCALL_OFFSETS
	.align		4
        /*0030*/ 	.byte	0x04, 0x46
        /*0032*/ 	.short	(.L_47 - .L_46)


	//   ....[0]....
.L_46:
        /*0034*/ 	.word	0x00000330


	//----- nvinfo : EIATTR_EXIT_INSTR_OFFSETS
	.align		4
.L_47:
        /*0038*/ 	.byte	0x04, 0x1c
        /*003a*/ 	.short	(.L_49 - .L_48)


	//   ....[0]....
.L_48:
        /*003c*/ 	.word	0x00000440


	//----- nvinfo : EIATTR_CRS_STACK_SIZE
	.align		4
.L_49:
        /*0040*/ 	.byte	0x04, 0x1e
        /*0042*/ 	.short	(.L_51 - .L_50)
.L_50:
        /*0044*/ 	.word	0x00000000


	//----- nvinfo : EIATTR_CBANK_PARAM_SIZE
	.align		4
.L_51:
        /*0048*/ 	.byte	0x03, 0x19
        /*004a*/ 	.short	0x0008


	//----- nvinfo : EIATTR_PARAM_CBANK
	.align		4
        /*004c*/ 	.byte	0x04, 0x0a
        /*004e*/ 	.short	(.L_53 - .L_52)
	.align		4
.L_52:
        /*0050*/ 	.word	index@(.nv.constant0._Z8malloc_kPPv)
        /*0054*/ 	.short	0x0380
        /*0056*/ 	.short	0x0008


	//----- nvinfo : EIATTR_SW_WAR
	.align		4
.L_53:
        /*0058*/ 	.byte	0x04, 0x36
        /*005a*/ 	.short	(.L_55 - .L_54)
.L_54:
        /*005c*/ 	.word	0x00000008
.L_55:


//--------------------- .nv.info._Z13malloc_free_ki --------------------------
	.section	.nv.info._Z13malloc_free_ki,"",@"SHT_CUDA_INFO"
	.sectionflags	@""
	.align	4


	//----- nvinfo : EIATTR_CUDA_API_VERSION
	.align		4
        /*0000*/ 	.byte	0x04, 0x37
        /*0002*/ 	.short	(.L_57 - .L_56)
.L_56:
        /*0004*/ 	.word	0x00000082


	//----- nvinfo : EIATTR_KPARAM_INFO
	.align		4
.L_57:
        /*0008*/ 	.byte	0x04, 0x17
        /*000a*/ 	.short	(.L_59 - .L_58)
.L_58:
        /*000c*/ 	.word	0x00000000
        /*0010*/ 	.short	0x0000
        /*0012*/ 	.short	0x0000
        /*0014*/ 	.byte	0x00, 0xf0, 0x11, 0x00


	//----- nvinfo : EIATTR_SPARSE_MMA_MASK
	.align		4
.L_59:
        /*0018*/ 	.byte	0x03, 0x50
        /*001a*/ 	.short	0x0000


	//----- nvinfo : EIATTR_MAXREG_COUNT
	.align		4
        /*001c*/ 	.byte	0x03, 0x1b
        /*001e*/ 	.short	0x00ff


	//----- nvinfo : EIATTR_EXTERNS
	.align		4
        /*0020*/ 	.byte	0x04, 0x0f
        /*0022*/ 	.short	(.L_61 - .L_60)


	//   ....[0]....
	.align		4
.L_60:
        /*0024*/ 	.word	index@(vprintf)


	//----- nvinfo : EIATTR_MERCURY_ISA_VERSION
	.align		4
.L_61:
        /*0028*/ 	.byte	0x03, 0x5f
        /*002a*/ 	.short	0x0101


	//----- nvinfo : EIATTR_VRC_CTA_INIT_COUNT
	.align		4
        /*002c*/ 	.byte	0x02, 0x4a
	.zero		1
	.zero		1


	//----- nvinfo : EIATTR_SYSCALL_OFFSETS
	.align		4
        /*0030*/ 	.byte	0x04, 0x46
        /*0032*/ 	.short	(.L_63 - .L_62)


	//   ....[0]....
.L_62:
        /*0034*/ 	.word	0x00000330


	//----- nvinfo : EIATTR_EXIT_INSTR_OFFSETS
	.align		4
.L_63:
        /*0038*/ 	.byte	0x04, 0x1c
        /*003a*/ 	.short	(.L_65 - .L_64)


	//   ....[0]....
.L_64:
        /*003c*/ 	.word	0x00000340


	//   ....[1]....
        /*0040*/ 	.word	0x000003a0


	//   ....[2]....
        /*0044*/ 	.word	0x00000570


	//----- nvinfo : EIATTR_CRS_STACK_SIZE
	.align		4
.L_65:
        /*0048*/ 	.byte	0x04, 0x1e
        /*004a*/ 	.short	(.L_67 - .L_66)
.L_66:
        /*004c*/ 	.word	0x00000000


	//----- nvinfo : EIATTR_CBANK_PARAM_SIZE
	.align		4
.L_67:
        /*0050*/ 	.byte	0x03, 0x19
        /*0052*/ 	.short	0x0004


	//----- nvinfo : EIATTR_PARAM_CBANK
	.align		4
        /*0054*/ 	.byte	0x04, 0x0a
        /*0056*/ 	.short	(.L_69 - .L_68)
	.align		4
.L_68:
        /*0058*/ 	.word	index@(.nv.constant0._Z13malloc_free_ki)
        /*005c*/ 	.short	0x0380
        /*005e*/ 	.short	0x0004


	//----- nvinfo : EIATTR_SW_WAR
	.align		4
.L_69:
        /*0060*/ 	.byte	0x04, 0x36
        /*0062*/ 	.short	(.L_71 - .L_70)
.L_70:
        /*0064*/ 	.word	0x00000008
.L_71:


//--------------------- .nv.callgraph             --------------------------
	.section	.nv.callgraph,"",@"SHT_CUDA_CALLGRAPH"
	.align	4
	.sectionentsize	8
	.align		4
        /*0000*/ 	.word	0x00000000
	.align		4
        /*0004*/ 	.word	0xffffffff
	.align		4
        /*0008*/ 	.word	index@(_Z8malloc_kPPv)
	.align		4
        /*000c*/ 	.word	index@(vprintf)
	.align		4
        /*0010*/ 	.word	index@(_Z13malloc_free_ki)
	.align		4
        /*0014*/ 	.word	index@(vprintf)
	.align		4
        /*0018*/ 	.word	0x00000000
	.align		4
        /*001c*/ 	.word	0xfffffffe
	.align		4
        /*0020*/ 	.word	0x00000000
	.align		4
        /*0024*/ 	.word	0xfffffffd
	.align		4
        /*0028*/ 	.word	0x00000000
	.align		4
        /*002c*/ 	.word	0xfffffffc


//--------------------- .nv.constant4             --------------------------
	.section	.nv.constant4,"a",@progbits
	.align	8
	.align		8
.nv.constant4:
        /*0000*/ 	.dword	blocks_g
	.align		8
        /*0008*/ 	.dword	nblocks_g
	.align		8
        /*0010*/ 	.dword	block_sz_g
	.align		8
        /*0018*/ 	.dword	hash_step_g
	.align		8
        /*0020*/ 	.dword	block_bits_g
	.align		8
        /*0028*/ 	.dword	ncounters_g
	.align		8
        /*0030*/ 	.dword	counters_g
	.align		8
        /*0038*/ 	.dword	$str
	.align		8
        /*0040*/ 	.dword	vprintf


//--------------------- .text._Z6free_kPPv        --------------------------
	.section	.text._Z6free_kPPv,"ax",@progbits
	.align	128
        .global         _Z6free_kPPv
        .type           _Z6free_kPPv,@function
        .size           _Z6free_kPPv,(.L_x_17 - _Z6free_kPPv)
        .other          _Z6free_kPPv,@"STO_CUDA_ENTRY STV_DEFAULT"
_Z6free_kPPv:
.text._Z6free_kPPv:
[----:B------:R-:W-:Y:S01]  /*0000*/  LDC R1, c[0x0][0x37c] ;  /* 0x0000df00ff017b82 */ /* 0x000fe20000000800 */
[----:B------:R-:W0:Y:S07]  /*0010*/  S2R R5, SR_TID.X ;  /* 0x0000000000057919 */ /* 0x000e2e0000002100 */
[----:B------:R-:W0:Y:S01]  /*0020*/  S2UR UR6, SR_CTAID.X ;  /* 0x00000000000679c3 */ /* 0x000e220000002500 */
[----:B------:R-:W1:Y:S07]  /*0030*/  LDCU.64 UR4, c[0x0][0x358] ;  /* 0x00006b00ff0477ac */ /* 0x000e6e0008000a00 */
[----:B------:R-:W0:Y:S08]  /*0040*/  LDC R0, c[0x0][0x360] ;  /* 0x0000d800ff007b82 */ /* 0x000e300000000800 */
[----:B------:R-:W2:Y:S01]  /*0050*/  LDC.64 R2, c[0x0][0x380] ;  /* 0x0000e000ff027b82 */ /* 0x000ea20000000a00 */
[----:B0-----:R-:W-:-:S04]  /*0060*/  IMAD R5, R0, UR6, R5 ;  /* 0x0000000600057c24 */ /* 0x001fc8000f8e0205 */
[----:B--2---:R-:W-:-:S05]  /*0070*/  IMAD.WIDE R2, R5, 0x8, R2 ;  /* 0x0000000805027825 */ /* 0x004fca00078e0202 */
[----:B-1----:R-:W2:Y:S02]  /*0080*/  LDG.E.64 R4, desc[UR4][R2.64] ;  /* 0x0000000402047981 */ /* 0x002ea4000c1e1b00 */
[----:B--2---:R-:W-:-:S04]  /*0090*/  ISETP.NE.U32.AND P0, PT, R4, RZ, PT ;  /* 0x000000ff0400720c */ /* 0x004fc80003f05070 */
[----:B------:R-:W-:-:S13]  /*00a0*/  ISETP.NE.AND.EX P0, PT, R5, RZ, PT, P0 ;  /* 0x000000ff0500720c */ /* 0x000fda0003f05300 */
[----:B------:R-:W-:Y:S05]  /*00b0*/  @!P0 EXIT ;  /* 0x000000000000894d */ /* 0x000fea0003800000 */
[----:B------:R-:W0:Y:S08]  /*00c0*/  LDC.64 R6, c[0x4][RZ] ;  /* 0x01000000ff067b82 */ /* 0x000e300000000a00 */
[----:B------:R-:W1:Y:S01]  /*00d0*/  LDC.64 R8, c[0x4][0x10] ;  /* 0x01000400ff087b82 */ /* 0x000e620000000a00 */
[----:B0-----:R-:W2:Y:S04]  /*00e0*/  LDG.E.64 R6, desc[UR4][R6.64] ;  /* 0x0000000406067981 */ /* 0x001ea8000c1e1b00 */
[----:B-1----:R0:W5:Y:S01]  /*00f0*/  LDG.E R0, desc[UR4][R8.64] ;  /* 0x0000000408007981 */ /* 0x002162000c1e1900 */
[----:B------:R-:W-:Y:S01]  /*0100*/  BSSY.RECONVERGENT B0, `(.L_x_0) ;  /* 0x000001d000007945 */ /* 0x000fe20003800200 */
[----:B--2---:R-:W-:-:S05]  /*0110*/  IADD3 R3, P0, PT, R4, -R6, RZ ;  /* 0x8000000604037210 */ /* 0x004fca0007f1e0ff */
[----:B------:R-:W-:-:S05]  /*0120*/  IMAD.X R4, R5, 0x1, ~R7, P0 ;  /* 0x0000000105047824 */ /* 0x000fca00000e0e07 */
[----:B------:R-:W-:-:S13]  /*0130*/  ISETP.NE.U32.AND P0, PT, R4, RZ, PT ;  /* 0x000000ff0400720c */ /* 0x000fda0003f05070 */
[----:B0-----:R-:W-:Y:S05]  /*0140*/  @P0 BRA `(.L_x_1) ;  /* 0x0000000000500947 */ /* 0x001fea0003800000 */
[----:B-----5:R-:W0:Y:S01]  /*0150*/  I2F.U32.RP R2, R0 ;  /* 0x0000000000027306 */ /* 0x020e220000209000 */
[----:B------:R-:W-:Y:S01]  /*0160*/  IMAD.MOV R7, RZ, RZ, -R0 ;  /* 0x000000ffff077224 */ /* 0x000fe200078e0a00 */
[----:B------:R-:W-:-:S06]  /*0170*/  ISETP.NE.U32.AND P2, PT, R0, RZ, PT ;  /* 0x000000ff0000720c */ /* 0x000fcc0003f45070 */
[----:B0-----:R-:W0:Y:S02]  /*0180*/  MUFU.RCP R2, R2 ;  /* 0x0000000200027308 */ /* 0x001e240000001000 */
[----:B0-----:R-:W-:-:S06]  /*0190*/  VIADD R4, R2, 0xffffffe ;  /* 0x0ffffffe02047836 */ /* 0x001fcc0000000000 */
[----:B------:R0:W1:Y:S02]  /*01a0*/  F2I.FTZ.U32.TRUNC.NTZ R5, R4 ;  /* 0x0000000400057305 */ /* 0x000064000021f000 */
[----:B0-----:R-:W-:Y:S02]  /*01b0*/  IMAD.MOV.U32 R4, RZ, RZ, RZ ;  /* 0x000000ffff047224 */ /* 0x001fe400078e00ff */
[----:B-1----:R-:W-:-:S04]  /*01c0*/  IMAD R7, R7, R5, RZ ;  /* 0x0000000507077224 */ /* 0x002fc800078e02ff */
[----:B------:R-:W-:-:S06]  /*01d0*/  IMAD.HI.U32 R6, R5, R7, R4 ;  /* 0x0000000705067227 */ /* 0x000fcc00078e0004 */
[----:B------:R-:W-:-:S04]  /*01e0*/  IMAD.HI.U32 R2, R6, R3, RZ ;  /* 0x0000000306027227 */ /* 0x000fc800078e00ff */
[----:B------:R-:W-:-:S04]  /*01f0*/  IMAD.MOV R5, RZ, RZ, -R2 ;  /* 0x000000ffff057224 */ /* 0x000fc800078e0a02 */
[----:B------:R-:W-:-:S05]  /*0200*/  IMAD R3, R0, R5, R3 ;  /* 0x0000000500037224 */ /* 0x000fca00078e0203 */
[----:B------:R-:W-:-:S13]  /*0210*/  ISETP.GE.U32.AND P0, PT, R3, R0, PT ;  /* 0x000000000300720c */ /* 0x000fda0003f06070 */
[----:B------:R-:W-:Y:S01]  /*0220*/  @P0 IADD3 R3, PT, PT, -R0, R3, RZ ;  /* 0x0000000300030210 */ /* 0x000fe20007ffe1ff */
[----:B------:R-:W-:-:S03]  /*0230*/  @P0 VIADD R2, R2, 0x1 ;  /* 0x0000000102020836 */ /* 0x000fc60000000000 */
[----:B------:R-:W-:Y:S01]  /*0240*/  ISETP.GE.U32.AND P1, PT, R3, R0, PT ;  /* 0x000000000300720c */ /* 0x000fe20003f26070 */
[----:B------:R-:W-:-:S12]  /*0250*/  IMAD.MOV.U32 R3, RZ, RZ, RZ ;  /* 0x000000ffff037224 */ /* 0x000fd800078e00ff */
[----:B------:R-:W-:Y:S01]  /*0260*/  @P1 VIADD R2, R2, 0x1 ;  /* 0x0000000102021836 */ /* 0x000fe20000000000 */
[----:B------:R-:W-:Y:S01]  /*0270*/  @!P2 LOP3.LUT R2, RZ, R0, RZ, 0x33, !PT ;  /* 0x00000000ff02a212 */ /* 0x000fe200078e33ff */
[----:B------:R-:W-:Y:S06]  /*0280*/  BRA `(.L_x_2) ;  /* 0x0000000000107947 */ /* 0x000fec0003800000 */
.L_x_1:
[----:B------:R-:W-:-:S07]  /*0290*/  MOV R2, 0x2b0 ;  /* 0x000002b000027802 */ /* 0x000fce0000000f00 */
[----:B-----5:R-:W-:Y:S05]  /*02a0*/  CALL.REL.NOINC `($__internal_0_$__cuda_sm20_div_s64) ;  /* 0x0000000000387944 */ /* 0x020fea0003c00000 */
[----:B------:R-:W-:Y:S01]  /*02b0*/  IMAD.MOV.U32 R2, RZ, RZ, R0 ;  /* 0x000000ffff027224 */ /* 0x000fe200078e0000 */
[----:B------:R-:W-:-:S07]  /*02c0*/  MOV R3, R5 ;  /* 0x0000000500037202 */ /* 0x000fce0000000f00 */
.L_x_2:
[----:B------:R-:W-:Y:S05]  /*02d0*/  BSYNC.RECONVERGENT B0 ;  /* 0x0000000000007941 */ /* 0x000fea0003800200 */
.L_x_0:
[----:B------:R-:W0:Y:S02]  /*02e0*/  LDC.64 R4, c[0x4][0x20] ;  /* 0x01000800ff047b82 */ /* 0x000e240000000a00 */
[----:B0-----:R-:W2:Y:S01]  /*02f0*/  LDG.E.64 R4, desc[UR4][R4.64] ;  /* 0x0000000404047981 */ /* 0x001ea2000c1e1b00 */
[----:B------:R-:W-:Y:S01]  /*0300*/  SHF.R.U64 R7, R2, 0x3, R3 ;  /* 0x0000000302077819 */ /* 0x000fe20000001203 */
[----:B------:R-:W-:-:S03]  /*0310*/  IMAD.MOV.U32 R3, RZ, RZ, 0x1 ;  /* 0x00000001ff037424 */ /* 0x000fc600078e00ff */
[----:B------:R-:W-:Y:S02]  /*0320*/  LOP3.LUT R7, R7, 0x1ffffffc, RZ, 0xc0, !PT ;  /* 0x1ffffffc07077812 */ /* 0x000fe400078ec0ff */
[----:B------:R-:W-:-:S04]  /*0330*/  SHF.L.W.U32 R2, R3, R2, RZ ;  /* 0x0000000203027219 */ /* 0x000fc80000000eff */
[----:B------:R-:W-:Y:S02]  /*0340*/  LOP3.LUT R3, RZ, R2, RZ, 0x33, !PT ;  /* 0x00000002ff037212 */ /* 0x000fe400078e33ff */
[----:B--2---:R-:W-:-:S05]  /*0350*/  IADD3 R6, P0, PT, R4, R7, RZ ;  /* 0x0000000704067210 */ /* 0x004fca0007f1e0ff */
[----:B------:R-:W-:-:S05]  /*0360*/  IMAD.X R7, RZ, RZ, R5, P0 ;  /* 0x000000ffff077224 */ /* 0x000fca00000e0605 */
[----:B------:R-:W-:Y:S01]  /*0370*/  ATOM.E.AND.STRONG.GPU PT, RZ, desc[UR4][R6.64], R3 ;  /* 0x8000000306ff798a */ /* 0x000fe2000a9ef104 */
[----:B------:R-:W-:Y:S05]  /*0380*/  EXIT ;  /* 0x000000000000794d */ /* 0x000fea0003800000 */
        .weak           $__internal_0_$__cuda_sm20_div_s64
        .type           $__internal_0_$__cuda_sm20_div_s64,@function
        .size           $__internal_0_$__cuda_sm20_div_s64,(.L_x_17 - $__internal_0_$__cuda_sm20_div_s64)
$__internal_0_$__cuda_sm20_div_s64:
[----:B------:R-:W-:Y:S02]  /*0390*/  IMAD.MOV.U32 R10, RZ, RZ, R0 ;  /* 0x000000ffff0a7224 */ /* 0x000fe400078e0000 */
[----:B------:R-:W-:-:S04]  /*03a0*/  IMAD.MOV.U32 R11, RZ, RZ, RZ ;  /* 0x000000ffff0b7224 */ /* 0x000fc800078e00ff */
[----:B------:R-:W0:Y:S08]  /*03b0*/  I2F.U64.RP R5, R10 ;  /* 0x0000000a00057312 */ /* 0x000e300000309000 */
[----:B0-----:R-:W0:Y:S02]  /*03c0*/  MUFU.RCP R5, R5 ;  /* 0x0000000500057308 */ /* 0x001e240000001000 */
[----:B0-----:R-:W-:-:S06]  /*03d0*/  IADD3 R6, PT, PT, R5, 0x1ffffffe, RZ ;  /* 0x1ffffffe05067810 */ /* 0x001fcc0007ffe0ff */
[----:B------:R-:W0:Y:S02]  /*03e0*/  F2I.U64.TRUNC R6, R6 ;  /* 0x0000000600067311 */ /* 0x000e24000020d800 */
[----:B0-----:R-:W-:-:S04]  /*03f0*/  IMAD.WIDE.U32 R8, R6, R0, RZ ;  /* 0x0000000006087225 */ /* 0x001fc800078e00ff */
[----:B------:R-:W-:Y:S01]  /*0400*/  IMAD R9, R7, R0, R9 ;  /* 0x0000000007097224 */ /* 0x000fe200078e0209 */
[----:B------:R-:W-:-:S05]  /*0410*/  IADD3 R13, P0, PT, RZ, -R8, RZ ;  /* 0x80000008ff0d7210 */ /* 0x000fca0007f1e0ff */
[----:B------:R-:W-:-:S04]  /*0420*/  IMAD.HI.U32 R8, R6, R13, RZ ;  /* 0x0000000d06087227 */ /* 0x000fc800078e00ff */
[----:B------:R-:W-:Y:S02]  /*0430*/  IMAD.X R15, RZ, RZ, ~R9, P0 ;  /* 0x000000ffff0f7224 */ /* 0x000fe400000e0e09 */
[----:B------:R-:W-:Y:S02]  /*0440*/  IMAD.MOV.U32 R9, RZ, RZ, R6 ;  /* 0x000000ffff097224 */ /* 0x000fe400078e0006 */
[-C--:B------:R-:W-:Y:S02]  /*0450*/  IMAD R11, R7, R15.reuse, RZ ;  /* 0x0000000f070b7224 */ /* 0x080fe400078e02ff */
[----:B------:R-:W-:-:S04]  /*0460*/  IMAD.WIDE.U32 R8, P0, R6, R15, R8 ;  /* 0x0000000f06087225 */ /* 0x000fc80007800008 */
[----:B------:R-:W-:-:S04]  /*0470*/  IMAD.HI.U32 R5, R7, R15, RZ ;  /* 0x0000000f07057227 */ /* 0x000fc800078e00ff */
[----:B------:R-:W-:-:S04]  /*0480*/  IMAD.HI.U32 R8, P1, R7, R13, R8 ;  /* 0x0000000d07087227 */ /* 0x000fc80007820008 */
[----:B------:R-:W-:Y:S01]  /*0490*/  IMAD.X R5, R5, 0x1, R7, P0 ;  /* 0x0000000105057824 */ /* 0x000fe200000e0607 */
[----:B------:R-:W-:-:S04]  /*04a0*/  IADD3 R9, P2, PT, R11, R8, RZ ;  /* 0x000000080b097210 */ /* 0x000fc80007f5e0ff */
[----:B------:R-:W-:Y:S01]  /*04b0*/  IADD3.X R5, PT, PT, RZ, RZ, R5, P2, P1 ;  /* 0x000000ffff057210 */ /* 0x000fe200017e2405 */
[----:B------:R-:W-:Y:S01]  /*04c0*/  IMAD.WIDE.U32 R6, R9, R0, RZ ;  /* 0x0000000009067225 */ /* 0x000fe200078e00ff */
[----:B------:R-:W-:Y:S02]  /*04d0*/  ISETP.GE.AND P1, PT, R4, RZ, PT ;  /* 0x000000ff0400720c */ /* 0x000fe40003f26270 */
[----:B------:R-:W-:Y:S01]  /*04e0*/  IADD3 R11, P0, PT, RZ, -R6, RZ ;  /* 0x80000006ff0b7210 */ /* 0x000fe20007f1e0ff */
[----:B------:R-:W-:-:S04]  /*04f0*/  IMAD R6, R5, R0, R7 ;  /* 0x0000000005067224 */ /* 0x000fc800078e0207 */
[----:B------:R-:W-:Y:S01]  /*0500*/  IMAD.HI.U32 R8, R9, R11, RZ ;  /* 0x0000000b09087227 */ /* 0x000fe200078e00ff */
[----:B------:R-:W-:Y:S02]  /*0510*/  IADD3.X R10, PT, PT, RZ, ~R6, RZ, P0, !PT ;  /* 0x80000006ff0a7210 */ /* 0x000fe400007fe4ff */
[----:B------:R-:W-:-:S03]  /*0520*/  IADD3 R6, P4, PT, RZ, -R3, RZ ;  /* 0x80000003ff067210 */ /* 0x000fc60007f9e0ff */
[----:B------:R-:W-:-:S04]  /*0530*/  IMAD.WIDE.U32 R8, P0, R9, R10, R8 ;  /* 0x0000000a09087225 */ /* 0x000fc80007800008 */
[C---:B------:R-:W-:Y:S02]  /*0540*/  IMAD R7, R5.reuse, R10, RZ ;  /* 0x0000000a05077224 */ /* 0x040fe400078e02ff */
[----:B------:R-:W-:Y:S01]  /*0550*/  IMAD.HI.U32 R8, P2, R5, R11, R8 ;  /* 0x0000000b05087227 */ /* 0x000fe20007840008 */
[----:B------:R-:W-:-:S03]  /*0560*/  SEL R9, R6, R3, !P1 ;  /* 0x0000000306097207 */ /* 0x000fc60004800000 */
[----:B------:R-:W-:Y:S01]  /*0570*/  IMAD.HI.U32 R10, R5, R10, RZ ;  /* 0x0000000a050a7227 */ /* 0x000fe200078e00ff */
[----:B------:R-:W-:-:S03]  /*0580*/  IADD3 R3, P3, PT, R7, R8, RZ ;  /* 0x0000000807037210 */ /* 0x000fc60007f7e0ff */
[----:B------:R-:W-:Y:S02]  /*0590*/  IMAD.X R7, RZ, RZ, ~R4, P4 ;  /* 0x000000ffff077224 */ /* 0x000fe400020e0e04 */
[----:B------:R-:W-:-:S03]  /*05a0*/  IMAD.HI.U32 R6, R3, R9, RZ ;  /* 0x0000000903067227 */ /* 0x000fc600078e00ff */
[----:B------:R-:W-:Y:S01]  /*05b0*/  SEL R8, R7, R4, !P1 ;  /* 0x0000000407087207 */ /* 0x000fe20004800000 */
[----:B------:R-:W-:Y:S02]  /*05c0*/  IMAD.X R5, R10, 0x1, R5, P0 ;  /* 0x000000010a057824 */ /* 0x000fe400000e0605 */
[----:B------:R-:W-:-:S03]  /*05d0*/  IMAD.MOV.U32 R7, RZ, RZ, RZ ;  /* 0x000000ffff077224 */ /* 0x000fc600078e00ff */
[----:B------:R-:W-:Y:S01]  /*05e0*/  IADD3.X R5, PT, PT, RZ, RZ, R5, P3, P2 ;  /* 0x000000ffff057210 */ /* 0x000fe20001fe4405 */
[----:B------:R-:W-:-:S04]  /*05f0*/  IMAD.WIDE.U32 R6, R3, R8, R6 ;  /* 0x0000000803067225 */ /* 0x000fc800078e0006 */
[C---:B------:R-:W-:Y:S02]  /*0600*/  IMAD R4, R5.reuse, R8, RZ ;  /* 0x0000000805047224 */ /* 0x040fe400078e02ff */
[----:B------:R-:W-:-:S04]  /*0610*/  IMAD.HI.U32 R7, P0, R5, R9, R6 ;  /* 0x0000000905077227 */ /* 0x000fc80007800006 */
[----:B------:R-:W-:Y:S01]  /*0620*/  IMAD.HI.U32 R3, R5, R8, RZ ;  /* 0x0000000805037227 */ /* 0x000fe200078e00ff */
[----:B------:R-:W-:-:S04]  /*0630*/  IADD3 R7, P2, PT, R4, R7, RZ ;  /* 0x0000000704077210 */ /* 0x000fc80007f5e0ff */
[----:B------:R-:W-:Y:S01]  /*0640*/  IADD3.X R3, PT, PT, R3, RZ, RZ, P0, !PT ;  /* 0x000000ff03037210 */ /* 0x000fe200007fe4ff */
[----:B------:R-:W-:-:S04]  /*0650*/  IMAD.WIDE.U32 R4, R7, R0, RZ ;  /* 0x0000000007047225 */ /* 0x000fc800078e00ff */
[----:B------:R-:W-:Y:S01]  /*0660*/  IMAD.X R3, RZ, RZ, R3, P2 ;  /* 0x000000ffff037224 */ /* 0x000fe200010e0603 */
[----:B------:R-:W-:Y:S02]  /*0670*/  IADD3 R9, P0, PT, -R4, R9, RZ ;  /* 0x0000000904097210 */ /* 0x000fe40007f1e1ff */
[----:B------:R-:W-:Y:S01]  /*0680*/  IADD3 R4, P3, PT, R7, 0x1, RZ ;  /* 0x0000000107047810 */ /* 0x000fe20007f7e0ff */
[----:B------:R-:W-:-:S04]  /*0690*/  IMAD R5, R3, R0, R5 ;  /* 0x0000000003057224 */ /* 0x000fc800078e0205 */
[----:B------:R-:W-:Y:S01]  /*06a0*/  IMAD.X R11, R8, 0x1, ~R5, P0 ;  /* 0x00000001080b7824 */ /* 0x000fe200000e0e05 */
[----:B------:R-:W-:Y:S01]  /*06b0*/  ISETP.GE.U32.AND P0, PT, R9, R0, PT ;  /* 0x000000000900720c */ /* 0x000fe20003f06070 */
[----:B------:R-:W-:Y:S01]  /*06c0*/  IMAD.X R6, RZ, RZ, R3, P3 ;  /* 0x000000ffff067224 */ /* 0x000fe200018e0603 */
[-C--:B------:R-:W-:Y:S02]  /*06d0*/  IADD3 R5, P2, PT, -R0, R9.reuse, RZ ;  /* 0x0000000900057210 */ /* 0x080fe40007f5e1ff */
[C---:B------:R-:W-:Y:S02]  /*06e0*/  ISETP.GE.U32.AND.EX P0, PT, R11.reuse, RZ, PT, P0 ;  /* 0x000000ff0b00720c */ /* 0x040fe40003f06100 */
[----:B------:R-:W-:Y:S02]  /*06f0*/  IADD3.X R8, PT, PT, R11, -0x1, RZ, P2, !PT ;  /* 0xffffffff0b087810 */ /* 0x000fe400017fe4ff */
[----:B------:R-:W-:Y:S02]  /*0700*/  SEL R5, R5, R9, P0 ;  /* 0x0000000905057207 */ /* 0x000fe40000000000 */
[----:B------:R-:W-:-:S02]  /*0710*/  SEL R8, R8, R11, P0 ;  /* 0x0000000b08087207 */ /* 0x000fc40000000000 */
[----:B------:R-:W-:Y:S02]  /*0720*/  SEL R4, R4, R7, P0 ;  /* 0x0000000704047207 */ /* 0x000fe40000000000 */
[----:B------:R-:W-:Y:S02]  /*0730*/  ISETP.GE.U32.AND P2, PT, R5, R0, PT ;  /* 0x000000000500720c */ /* 0x000fe40003f46070 */
[----:B------:R-:W-:Y:S02]  /*0740*/  SEL R6, R6, R3, P0 ;  /* 0x0000000306067207 */ /* 0x000fe40000000000 */
[----:B------:R-:W-:Y:S02]  /*0750*/  IADD3 R3, P3, PT, R4, 0x1, RZ ;  /* 0x0000000104037810 */ /* 0x000fe40007f7e0ff */
[----:B------:R-:W-:Y:S02]  /*0760*/  ISETP.GE.U32.AND.EX P0, PT, R8, RZ, PT, P2 ;  /* 0x000000ff0800720c */ /* 0x000fe40003f06120 */
[----:B------:R-:W-:-:S02]  /*0770*/  IADD3.X R5, PT, PT, RZ, R6, RZ, P3, !PT ;  /* 0x00000006ff057210 */ /* 0x000fc40001ffe4ff */
[----:B------:R-:W-:Y:S02]  /*0780*/  SEL R3, R3, R4, P0 ;  /* 0x0000000403037207 */ /* 0x000fe40000000000 */
[----:B------:R-:W-:Y:S02]  /*0790*/  SEL R5, R5, R6, P0 ;  /* 0x0000000605057207 */ /* 0x000fe40000000000 */
[-C--:B------:R-:W-:Y:S02]  /*07a0*/  IADD3 R4, P2, PT, RZ, -R3.reuse, RZ ;  /* 0x80000003ff047210 */ /* 0x080fe40007f5e0ff */
[----:B------:R-:W-:Y:S02]  /*07b0*/  ISETP.NE.U32.AND P0, PT, R0, RZ, PT ;  /* 0x000000ff0000720c */ /* 0x000fe40003f05070 */
[----:B------:R-:W-:Y:S01]  /*07c0*/  SEL R0, R4, R3, !P1 ;  /* 0x0000000304007207 */ /* 0x000fe20004800000 */
[----:B------:R-:W-:Y:S01]  /*07d0*/  IMAD.X R6, RZ, RZ, ~R5, P2 ;  /* 0x000000ffff067224 */ /* 0x000fe200010e0e05 */
[----:B------:R-:W-:Y:S01]  /*07e0*/  ISETP.NE.AND.EX P0, PT, RZ, RZ, PT, P0 ;  /* 0x000000ffff00720c */ /* 0x000fe20003f05300 */
[----:B------:R-:W-:-:S03]  /*07f0*/  IMAD.MOV.U32 R3, RZ, RZ, 0x0 ;  /* 0x00000000ff037424 */ /* 0x000fc600078e00ff */
[----:B------:R-:W-:Y:S02]  /*0800*/  SEL R5, R6, R5, !P1 ;  /* 0x0000000506057207 */ /* 0x000fe40004800000 */
[----:B------:R-:W-:Y:S02]  /*0810*/  SEL R0, R0, 0xffffffff, P0 ;  /* 0xffffffff00007807 */ /* 0x000fe40000000000 */
[----:B------:R-:W-:Y:S01]  /*0820*/  SEL R5, R5, 0xffffffff, P0 ;  /* 0xffffffff05057807 */ /* 0x000fe20000000000 */
[----:B------:R-:W-:Y:S06]  /*0830*/  RET.REL.NODEC R2 `(_Z6free_kPPv) ;  /* 0xfffffff402f07950 */ /* 0x000fec0003c3ffff */
.L_x_3:
[----:B------:R-:W-:-:S00]  /*0840*/  BRA `(.L_x_3) ;  /* 0xfffffffc00fc7947 */ /* 0x000fc0000383ffff */
[----:B------:R-:W-:-:S00]  /*0850*/  NOP ;  /* 0x0000000000007918 */ /* 0x000fc00000000000 */
        /* <DEDUP_REMOVED lines=10> */
.L_x_17:


//--------------------- .text._Z8malloc_kPPv      --------------------------
	.section	.text._Z8malloc_kPPv,"ax",@progbits
	.align	128
        .global         _Z8malloc_kPPv
        .type           _Z8malloc_kPPv,@function
        .size           _Z8malloc_kPPv,(.L_x_19 - _Z8malloc_kPPv)
        .other          _Z8malloc_kPPv,@"STO_CUDA_ENTRY STV_DEFAULT"
_Z8malloc_kPPv:
.text._Z8malloc_kPPv:
[----:B------:R-:W0:Y:S08]  /*0000*/  LDC R1, c[0x0][0x37c] ;  /* 0x0000df00ff017b82 */ /* 0x000e300000000800 */
[----:B------:R-:W1:Y:S01]  /*0010*/  LDC.64 R6, c[0x4][0x28] ;  /* 0x01000a00ff067b82 */ /* 0x000e620000000a00 */
[----:B------:R-:W1:Y:S07]  /*0020*/  LDCU.64 UR36, c[0x0][0x358] ;  /* 0x00006b00ff2477ac */ /* 0x000e6e0008000a00 */
[----:B------:R-:W2:Y:S01]  /*0030*/  LDC.64 R8, c[0x4][0x30] ;  /* 0x01000c00ff087b82 */ /* 0x000ea20000000a00 */
[----:B-1----:R-:W3:Y:S04]  /*0040*/  LDG.E R6, desc[UR36][R6.64] ;  /* 0x0000002406067981 */ /* 0x002ee8000c1e1900 */
[----:B--2---:R-:W2:Y:S03]  /*0050*/  LDG.E.64 R8, desc[UR36][R8.64] ;  /* 0x0000002408087981 */ /* 0x004ea6000c1e1b00 */
[----:B------:R-:W1:Y:S01]  /*0060*/  S2UR UR4, SR_CTAID.X ;  /* 0x00000000000479c3 */ /* 0x000e620000002500 */
[----:B------:R-:W-:Y:S01]  /*0070*/  IMAD.MOV.U32 R13, RZ, RZ, 0x1 ;  /* 0x00000001ff0d7424 */ /* 0x000fe200078e00ff */
[----:B------:R-:W1:Y:S06]  /*0080*/  S2R R16, SR_TID.X ;  /* 0x0000000000107919 */ /* 0x000e6c0000002100 */
[----:B------:R-:W1:Y:S08]  /*0090*/  LDC R11, c[0x0][0x360] ;  /* 0x0000d800ff0b7b82 */ /* 0x000e700000000800 */
[----:B------:R-:W4:Y:S08]  /*00a0*/  LDC.64 R2, c[0x4][0x8] ;  /* 0x01000200ff027b82 */ /* 0x000f300000000a00 */
[----:B------:R-:W5:Y:S01]  /*00b0*/  LDC.64 R4, c[0x4][0x18] ;  /* 0x01000600ff047b82 */ /* 0x000f620000000a00 */
[----:B-1----:R-:W-:-:S02]  /*00c0*/  IMAD R16, R11, UR4, R16 ;  /* 0x000000040b107c24 */ /* 0x002fc4000f8e0210 */
[----:B---3--:R-:W-:-:S05]  /*00d0*/  VIADD R11, R6, 0xffffffff ;  /* 0xffffffff060b7836 */ /* 0x008fca0000000000 */
[----:B------:R-:W-:-:S05]  /*00e0*/  LOP3.LUT R11, R11, R16, RZ, 0xc0, !PT ;  /* 0x000000100b0b7212 */ /* 0x000fca00078ec0ff */
[----:B--2---:R-:W-:-:S06]  /*00f0*/  IMAD.WIDE.U32 R10, R11, 0x4, R8 ;  /* 0x000000040b0a7825 */ /* 0x004fcc00078e0008 */
[----:B------:R-:W2:Y:S04]  /*0100*/  ATOM.E.ADD.STRONG.GPU PT, R11, desc[UR36][R10.64], R13 ;  /* 0x8000000d0a0b798a */ /* 0x000ea800081ef124 */
[----:B----4-:R-:W3:Y:S04]  /*0110*/  LDG.E R6, desc[UR36][R2.64] ;  /* 0x0000002402067981 */ /* 0x010ee8000c1e1900 */
[----:B-----5:R-:W2:Y:S01]  /*0120*/  LDG.E R0, desc[UR36][R4.64] ;  /* 0x0000002404007981 */ /* 0x020ea2000c1e1900 */
[----:B------:R-:W-:Y:S01]  /*0130*/  BSSY B6, `(.L_x_4) ;  /* 0x000002b000067945 */ /* 0x000fe20003800000 */
[----:B---3--:R-:W-:-:S02]  /*0140*/  ISETP.NE.AND P0, PT, R6, RZ, PT ;  /* 0x000000ff0600720c */ /* 0x008fc40003f05270 */
[----:B------:R-:W-:Y:S01]  /*0150*/  IADD3 R7, PT, PT, R6, -0x1, RZ ;  /* 0xffffffff06077810 */ /* 0x000fe20007ffe0ff */
[----:B--2---:R-:W-:-:S05]  /*0160*/  IMAD R0, R11, R0, R16 ;  /* 0x000000000b007224 */ /* 0x004fca00078e0210 */
[----:B------:R-:W-:-:S05]  /*0170*/  LOP3.LUT R0, R0, R7, RZ, 0xc0, !PT ;  /* 0x0000000700007212 */ /* 0x000fca00078ec0ff */
[----:B0-----:R-:W-:Y:S05]  /*0180*/  @!P0 BRA `(.L_x_5) ;  /* 0x00000000004c8947 */ /* 0x001fea0003800000 */
[----:B------:R-:W0:Y:S01]  /*0190*/  LDC.64 R6, c[0x4][0x20] ;  /* 0x01000800ff067b82 */ /* 0x000e220000000a00 */
[----:B------:R-:W-:-:S07]  /*01a0*/  IMAD.MOV.U32 R10, RZ, RZ, RZ ;  /* 0x000000ffff0a7224 */ /* 0x000fce00078e00ff */
.L_x_7:
[----:B0-----:R-:W2:Y:S01]  /*01b0*/  LDG.E.64 R8, desc[UR36][R6.64] ;  /* 0x0000002406087981 */ /* 0x001ea2000c1e1b00 */
[----:B------:R-:W-:Y:S01]  /*01c0*/  SHF.R.U32.HI R11, RZ, 0x5, R0 ;  /* 0x00000005ff0b7819 */ /* 0x000fe20000011600 */
[----:B------:R-:W-:Y:S01]  /*01d0*/  IMAD.MOV.U32 R13, RZ, RZ, 0x1 ;  /* 0x00000001ff0d7424 */ /* 0x000fe200078e00ff */
[----:B------:R-:W-:Y:S05]  /*01e0*/  YIELD ;  /* 0x0000000000007946 */ /* 0x000fea0003800000 */
[----:B--2---:R-:W-:Y:S01]  /*01f0*/  IMAD.WIDE.U32 R8, R11, 0x4, R8 ;  /* 0x000000040b087825 */ /* 0x004fe200078e0008 */
[----:B------:R-:W-:-:S05]  /*0200*/  SHF.L.W.U32 R11, R13, R0, RZ ;  /* 0x000000000d0b7219 */ /* 0x000fca0000000eff */
[----:B------:R-:W2:Y:S02]  /*0210*/  ATOM.E.OR.STRONG.GPU PT, R8, desc[UR36][R8.64], R11 ;  /* 0x8000000b0808798a */ /* 0x000ea4000b1ef124 */
[----:B--2---:R-:W-:-:S13]  /*0220*/  LOP3.LUT P0, RZ, R8, R11, RZ, 0xc0, !PT ;  /* 0x0000000b08ff7212 */ /* 0x004fda000780c0ff */
[----:B------:R-:W-:Y:S05]  /*0230*/  @!P0 BRA `(.L_x_6) ;  /* 0x00000000004c8947 */ /* 0x000fea0003800000 */
[----:B------:R-:W2:Y:S04]  /*0240*/  LDG.E R11, desc[UR36][R2.64] ;  /* 0x00000024020b7981 */ /* 0x000ea8000c1e1900 */
[----:B------:R-:W3:Y:S01]  /*0250*/  LDG.E R9, desc[UR36][R4.64] ;  /* 0x0000002404097981 */ /* 0x000ee2000c1e1900 */
[----:B------:R-:W-:-:S04]  /*0260*/  IADD3 R10, PT, PT, R10, 0x1, RZ ;  /* 0x000000010a0a7810 */ /* 0x000fc80007ffe0ff */
[----:B--2---:R-:W-:Y:S01]  /*0270*/  ISETP.GE.U32.AND P0, PT, R10, R11, PT ;  /* 0x0000000b0a00720c */ /* 0x004fe20003f06070 */
[----:B------:R-:W-:Y:S02]  /*0280*/  VIADD R11, R11, 0xffffffff ;  /* 0xffffffff0b0b7836 */ /* 0x000fe40000000000 */
[----:B---3--:R-:W-:-:S05]  /*0290*/  IMAD.IADD R0, R9, 0x1, R0 ;  /* 0x0000000109007824 */ /* 0x008fca00078e0200 */
[----:B------:R-:W-:-:S05]  /*02a0*/  LOP3.LUT R0, R11, R0, RZ, 0xc0, !PT ;  /* 0x000000000b007212 */ /* 0x000fca00078ec0ff */
[----:B------:R-:W-:Y:S05]  /*02b0*/  @!P0 BRA `(.L_x_7) ;  /* 0xfffffffc00bc8947 */ /* 0x000fea000383ffff */
.L_x_5:
[----:B------:R-:W-:Y:S01]  /*02c0*/  MOV R0, 0x40 ;  /* 0x0000004000007802 */ /* 0x000fe20000000f00 */
[----:B------:R-:W0:Y:S01]  /*02d0*/  LDCU.64 UR4, c[0x4][0x38] ;  /* 0x01000700ff0477ac */ /* 0x000e220008000a00 */
[----:B------:R-:W-:Y:S02]  /*02e0*/  CS2R R6, SRZ ;  /* 0x0000000000067805 */ /* 0x000fe4000001ff00 */
[----:B------:R1:W2:Y:S01]  /*02f0*/  LDC.64 R2, c[0x4][R0] ;  /* 0x0100000000027b82 */ /* 0x0002a20000000a00 */
[----:B0-----:R-:W-:Y:S01]  /*0300*/  MOV R4, UR4 ;  /* 0x0000000400047c02 */ /* 0x001fe20008000f00 */
[----:B-1----:R-:W-:-:S07]  /*0310*/  IMAD.U32 R5, RZ, RZ, UR5 ;  /* 0x00000005ff057e24 */ /* 0x002fce000f8e00ff */
[----:B------:R-:W-:-:S07]  /*0320*/  LEPC R20, `(.L_x_8) ;  /* 0x000000001014794e */ /* 0x000fce0000000000 */
[----:B--2---:R-:W-:Y:S05]  /*0330*/  CALL.ABS.NOINC R2 ;  /* 0x0000000002007343 */ /* 0x004fea0003c00000 */
.L_x_8:
[----:B------:R-:W-:Y:S02]  /*0340*/  HFMA2 R0, -RZ, RZ, 0, 0 ;  /* 0x00000000ff007431 */ /* 0x000fe400000001ff */
[----:B------:R-:W-:Y:S01]  /*0350*/  IMAD.MOV.U32 R7, RZ, RZ, RZ ;  /* 0x000000ffff077224 */ /* 0x000fe200078e00ff */
[----:B------:R-:W-:Y:S06]  /*0360*/  BRA `(.L_x_9) ;  /* 0x00000000001c7947 */ /* 0x000fec0003800000 */
.L_x_6:
[----:B------:R-:W0:Y:S08]  /*0370*/  LDC.64 R4, c[0x4][0x10] ;  /* 0x01000400ff047b82 */ /* 0x000e300000000a00 */
[----:B------:R-:W1:Y:S01]  /*0380*/  LDC.64 R2, c[0x4][RZ] ;  /* 0x01000000ff027b82 */ /* 0x000e620000000a00 */
[----:B0-----:R-:W2:Y:S04]  /*0390*/  LDG.E R5, desc[UR36][R4.64] ;  /* 0x0000002404057981 */ /* 0x001ea8000c1e1900 */
[----:B-1----:R-:W3:Y:S01]  /*03a0*/  LDG.E.64 R2, desc[UR36][R2.64] ;  /* 0x0000002402027981 */ /* 0x002ee2000c1e1b00 */
[----:B--2---:R-:W-:-:S05]  /*03b0*/  IMAD R7, R5, R0, RZ ;  /* 0x0000000005077224 */ /* 0x004fca00078e02ff */
[----:B---3--:R-:W-:-:S04]  /*03c0*/  IADD3 R0, P0, PT, R7, R2, RZ ;  /* 0x0000000207007210 */ /* 0x008fc80007f1e0ff */
[----:B------:R-:W-:-:S09]  /*03d0*/  IADD3.X R7, PT, PT, RZ, R3, RZ, P0, !PT ;  /* 0x00000003ff077210 */ /* 0x000fd200007fe4ff */
.L_x_9:
[----:B------:R-:W-:Y:S05]  /*03e0*/  BSYNC B6 ;  /* 0x0000000000067941 */ /* 0x000fea0003800000 */
.L_x_4:
[----:B------:R-:W0:Y:S02]  /*03f0*/  LDC.64 R2, c[0x0][0x380] ;  /* 0x0000e000ff027b82 */ /* 0x000e240000000a00 */
[----:B0-----:R-:W-:Y:S01]  /*0400*/  IMAD.WIDE R16, R16, 0x8, R2 ;  /* 0x0000000810107825 */ /* 0x001fe200078e0202 */
[----:B------:R-:W-:-:S03]  /*0410*/  MOV R3, R7 ;  /* 0x0000000700037202 */ /* 0x000fc60000000f00 */
[----:B------:R-:W-:-:S05]  /*0420*/  IMAD.MOV.U32 R2, RZ, RZ, R0 ;  /* 0x000000ffff027224 */ /* 0x000fca00078e0000 */
[----:B------:R-:W-:Y:S01]  /*0430*/  STG.E.64 desc[UR36][R16.64], R2 ;  /* 0x0000000210007986 */ /* 0x000fe2000c101b24 */
[----:B------:R-:W-:Y:S05]  /*0440*/  EXIT ;  /* 0x000000000000794d */ /* 0x000fea0003800000 */
.L_x_10:
        /* <DEDUP_REMOVED lines=11> */
.L_x_19:


//--------------------- .text._Z13malloc_free_ki  --------------------------
	.section	.text._Z13malloc_free_ki,"ax",@progbits
	.align	128
        .global         _Z13malloc_free_ki
        .type           _Z13malloc_free_ki,@function
        .size           _Z13malloc_free_ki,(.L_x_20 - _Z13malloc_free_ki)
        .other          _Z13malloc_free_ki,@"STO_CUDA_ENTRY STV_DEFAULT"
_Z13malloc_free_ki:
.text._Z13malloc_free_ki:
        /* <DEDUP_REMOVED lines=19> */
[C---:B---3--:R-:W-:Y:S01]  /*0130*/  ISETP.NE.AND P0, PT, R7.reuse, RZ, PT ;  /* 0x000000ff0700720c */ /* 0x048fe20003f05270 */
[----:B------:R-:W-:-:S02]  /*0140*/  VIADD R7, R7, 0xffffffff ;  /* 0xffffffff07077836 */ /* 0x000fc40000000000 */
[----:B--2---:R-:W-:-:S05]  /*0150*/  IMAD R6, R11, R6, R0 ;  /* 0x000000060b067224 */ /* 0x004fca00078e0200 */
[----:B------:R-:W-:-:S05]  /*0160*/  LOP3.LUT R0, R6, R7, RZ, 0xc0, !PT ;  /* 0x0000000706007212 */ /* 0x000fca00078ec0ff */
[----:B0-----:R-:W-:Y:S05]  /*0170*/  @!P0 BRA `(.L_x_11) ;  /* 0x0000000000508947 */ /* 0x001fea0003800000 */
[----:B------:R-:W0:Y:S01]  /*0180*/  LDC.64 R6, c[0x4][0x20] ;  /* 0x01000800ff067b82 */ /* 0x000e220000000a00 */
[----:B------:R-:W-:Y:S01]  /*0190*/  HFMA2 R8, -RZ, RZ, 0, 0 ;  /* 0x00000000ff087431 */ /* 0x000fe200000001ff */
[----:B------:R-:W-:Y:S06]  /*01a0*/  BSSY B6, `(.L_x_12) ;  /* 0x000001b000067945 */ /* 0x000fec0003800000 */
.L_x_14:
        /* <DEDUP_REMOVED lines=11> */
[----:B------:R-:W-:-:S05]  /*0260*/  VIADD R8, R8, 0x1 ;  /* 0x0000000108087836 */ /* 0x000fca0000000000 */
[----:B--2---:R-:W-:Y:S01]  /*0270*/  ISETP.GE.U32.AND P0, PT, R8, R11, PT ;  /* 0x0000000b0800720c */ /* 0x004fe20003f06070 */
[----:B------:R-:W-:Y:S01]  /*0280*/  VIADD R11, R11, 0xffffffff ;  /* 0xffffffff0b0b7836 */ /* 0x000fe20000000000 */
[----:B---3--:R-:W-:-:S04]  /*0290*/  IADD3 R0, PT, PT, R9, R0, RZ ;  /* 0x0000000009007210 */ /* 0x008fc80007ffe0ff */
[----:B------:R-:W-:-:S07]  /*02a0*/  LOP3.LUT R0, R11, R0, RZ, 0xc0, !PT ;  /* 0x000000000b007212 */ /* 0x000fce00078ec0ff */
[----:B------:R-:W-:Y:S05]  /*02b0*/  @!P0 BRA `(.L_x_14) ;  /* 0xfffffffc00bc8947 */ /* 0x000fea000383ffff */
.L_x_11:
[----:B------:R-:W-:Y:S01]  /*02c0*/  MOV R0, 0x40 ;  /* 0x0000004000007802 */ /* 0x000fe20000000f00 */
[----:B------:R-:W0:Y:S01]  /*02d0*/  LDCU.64 UR4, c[0x4][0x38] ;  /* 0x01000700ff0477ac */ /* 0x000e220008000a00 */
[----:B------:R-:W-:Y:S02]  /*02e0*/  CS2R R6, SRZ ;  /* 0x0000000000067805 */ /* 0x000fe4000001ff00 */
[----:B------:R1:W2:Y:S01]  /*02f0*/  LDC.64 R2, c[0x4][R0] ;  /* 0x0100000000027b82 */ /* 0x0002a20000000a00 */
[----:B0-----:R-:W-:Y:S01]  /*0300*/  IMAD.U32 R4, RZ, RZ, UR4 ;  /* 0x00000004ff047e24 */ /* 0x001fe2000f8e00ff */
[----:B-1----:R-:W-:-:S07]  /*0310*/  MOV R5, UR5 ;  /* 0x0000000500057c02 */ /* 0x002fce0008000f00 */
[----:B------:R-:W-:-:S07]  /*0320*/  LEPC R20, `(.L_x_15) ;  /* 0x000000001014794e */ /* 0x000fce0000000000 */
[----:B--2---:R-:W-:Y:S05]  /*0330*/  CALL.ABS.NOINC R2 ;  /* 0x0000000002007343 */ /* 0x004fea0003c00000 */
.L_x_15:
[----:B------:R-:W-:Y:S05]  /*0340*/  EXIT ;  /* 0x000000000000794d */ /* 0x000fea0003800000 */
.L_x_13:
[----:B------:R-:W-:Y:S05]  /*0350*/  BSYNC B6 ;  /* 0x0000000000067941 */ /* 0x000fea0003800000 */
.L_x_12:
[----:B------:R-:W0:Y:S02]  /*0360*/  LDC.64 R2, c[0x4][RZ] ;  /* 0x01000000ff027b82 */ /* 0x000e240000000a00 */
[----:B0-----:R-:W2:Y:S02]  /*0370*/  LDG.E.64 R2, desc[UR36][R2.64] ;  /* 0x0000002402027981 */ /* 0x001ea4000c1e1b00 */
[----:B--2---:R-:W-:-:S04]  /*0380*/  ISETP.NE.U32.AND P0, PT, R2, RZ, PT ;  /* 0x000000ff0200720c */ /* 0x004fc80003f05070 */
[----:B------:R-:W-:-:S13]  /*0390*/  ISETP.NE.AND.EX P0, PT, R3, RZ, PT, P0 ;  /* 0x000000ff0300720c */ /* 0x000fda0003f05300 */
[----:B------:R-:W-:Y:S05]  /*03a0*/  @!P0 EXIT ;  /* 0x000000000000894d */ /* 0x000fea0003800000 */
[----:B------:R-:W0:Y:S02]  /*03b0*/  LDC.64 R4, c[0x4][0x10] ;  /* 0x01000400ff047b82 */ /* 0x000e240000000a00 */
[----:B0-----:R-:W2:Y:S06]  /*03c0*/  LDG.E R5, desc[UR36][R4.64] ;  /* 0x0000002404057981 */ /* 0x001eac000c1e1900 */
[----:B------:R-:W0:Y:S02]  /*03d0*/  LDC.64 R2, c[0x4][0x20] ;  /* 0x01000800ff027b82 */ /* 0x000e240000000a00 */
[----:B0-----:R-:W3:Y:S01]  /*03e0*/  LDG.E.64 R2, desc[UR36][R2.64] ;  /* 0x0000002402027981 */ /* 0x001ee2000c1e1b00 */
[----:B--2---:R-:W0:Y:S01]  /*03f0*/  I2F.U32.RP R8, R5 ;  /* 0x0000000500087306 */ /* 0x004e220000209000 */
[----:B------:R-:W-:Y:S01]  /*0400*/  IMAD.MOV R11, RZ, RZ, -R5 ;  /* 0x000000ffff0b7224 */ /* 0x000fe200078e0a05 */
[C---:B------:R-:W-:Y:S01]  /*0410*/  ISETP.NE.U32.AND P2, PT, R5.reuse, RZ, PT ;  /* 0x000000ff0500720c */ /* 0x040fe20003f45070 */
[----:B------:R-:W-:-:S05]  /*0420*/  IMAD R0, R5, R0, RZ ;  /* 0x0000000005007224 */ /* 0x000fca00078e02ff */
[----:B0-----:R-:W0:Y:S02]  /*0430*/  MUFU.RCP R8, R8 ;  /* 0x0000000800087308 */ /* 0x001e240000001000 */
[----:B0-----:R-:W-:-:S06]  /*0440*/  VIADD R6, R8, 0xffffffe ;  /* 0x0ffffffe08067836 */ /* 0x001fcc0000000000 */
[----:B------:R0:W1:Y:S02]  /*0450*/  F2I.FTZ.U32.TRUNC.NTZ R7, R6 ;  /* 0x0000000600077305 */ /* 0x000064000021f000 */
[----:B0-----:R-:W-:Y:S02]  /*0460*/  HFMA2 R6, -RZ, RZ, 0, 0 ;  /* 0x00000000ff067431 */ /* 0x001fe400000001ff */
[----:B-1----:R-:W-:-:S04]  /*0470*/  IMAD R11, R11, R7, RZ ;  /* 0x000000070b0b7224 */ /* 0x002fc800078e02ff */
[----:B------:R-:W-:-:S06]  /*0480*/  IMAD.HI.U32 R7, R7, R11, R6 ;  /* 0x0000000b07077227 */ /* 0x000fcc00078e0006 */
[----:B------:R-:W-:-:S04]  /*0490*/  IMAD.HI.U32 R4, R7, R0, RZ ;  /* 0x0000000007047227 */ /* 0x000fc800078e00ff */
[----:B------:R-:W-:-:S04]  /*04a0*/  IMAD.MOV R7, RZ, RZ, -R4 ;  /* 0x000000ffff077224 */ /* 0x000fc800078e0a04 */
[----:B------:R-:W-:-:S05]  /*04b0*/  IMAD R0, R5, R7, R0 ;  /* 0x0000000705007224 */ /* 0x000fca00078e0200 */
[----:B------:R-:W-:-:S13]  /*04c0*/  ISETP.GE.U32.AND P0, PT, R0, R5, PT ;  /* 0x000000050000720c */ /* 0x000fda0003f06070 */
[----:B------:R-:W-:Y:S01]  /*04d0*/  @P0 IMAD.IADD R0, R0, 0x1, -R5 ;  /* 0x0000000100000824 */ /* 0x000fe200078e0a05 */
[----:B------:R-:W-:-:S04]  /*04e0*/  @P0 IADD3 R4, PT, PT, R4, 0x1, RZ ;  /* 0x0000000104040810 */ /* 0x000fc80007ffe0ff */
[----:B------:R-:W-:-:S13]  /*04f0*/  ISETP.GE.U32.AND P1, PT, R0, R5, PT ;  /* 0x000000050000720c */ /* 0x000fda0003f26070 */
[----:B------:R-:W-:Y:S01]  /*0500*/  @P1 VIADD R4, R4, 0x1 ;  /* 0x0000000104041836 */ /* 0x000fe20000000000 */
[----:B------:R-:W-:-:S04]  /*0510*/  @!P2 LOP3.LUT R4, RZ, R5, RZ, 0x33, !PT ;  /* 0x00000005ff04a212 */ /* 0x000fc800078e33ff */
[----:B------:R-:W-:Y:S02]  /*0520*/  SHF.R.U32.HI R5, RZ, 0x5, R4 ;  /* 0x00000005ff057819 */ /* 0x000fe40000011604 */
[----:B------:R-:W-:-:S03]  /*0530*/  SHF.L.W.U32 R4, R9, R4, RZ ;  /* 0x0000000409047219 */ /* 0x000fc60000000eff */
[----:B---3--:R-:W-:Y:S01]  /*0540*/  IMAD.WIDE.U32 R2, R5, 0x4, R2 ;  /* 0x0000000405027825 */ /* 0x008fe200078e0002 */
[----:B------:R-:W-:-:S05]  /*0550*/  LOP3.LUT R5, RZ, R4, RZ, 0x33, !PT ;  /* 0x00000004ff057212 */ /* 0x000fca00078e33ff */
[----:B------:R-:W-:Y:S01]  /*0560*/  ATOM.E.AND.STRONG.GPU PT, RZ, desc[UR36][R2.64], R5 ;  /* 0x8000000502ff798a */ /* 0x000fe2000a9ef124 */
[----:B------:R-:W-:Y:S05]  /*0570*/  EXIT ;  /* 0x000000000000794d */ /* 0x000fea0003800000 */
.L_x_16:
        /* <DEDUP_REMOVED lines=16> */
.L_x_20:


//--------------------- .nv.global.init           --------------------------
	.section	.nv.global.init,"aw",@progbits
	.align	4
.nv.global.init:
	.type		nblocks_g,@object
	.size		nblocks_g,(hash_step_g - nblocks_g)
nblocks_g:
        /*0000*/ 	.byte	0x00, 0x00, 0x00, 0x01
	.type		hash_step_g,@object
	.size		hash_step_g,(ncounters_g - hash_step_g)
hash_step_g:
        /*0004*/ 	.byte	0xff, 0xff, 0x09, 0x00
	.type		ncounters_g,@object
	.size		ncounters_g,(block_sz_g - ncounters_g)
ncounters_g:
        /*0008*/ 	.byte	0x00, 0x08, 0x00, 0x00
	.type		block_sz_g,@object
	.size		block_sz_g,($str - block_sz_g)
block_sz_g:
        /*000c*/ 	.byte	0x10, 0x00, 0x00, 0x00
	.type		$str,@object
	.size		$str,(.L_7 - $str)
$str:
        /*0010*/ 	.byte	0x63, 0x61, 0x6e, 0x6e, 0x6f, 0x74, 0x20, 0x61, 0x6c, 0x6c, 0x6f, 0x63, 0x61, 0x74, 0x65, 0x20
        /*0020*/ 	.byte	0x6d, 0x65, 0x6d, 0x6f, 0x72, 0x79, 0x0a, 0x00
.L_7:


//--------------------- .nv.shared.reserved.0     --------------------------
	.section	.nv.shared.reserved.0,"aw",@nobits
	.weak		__nv_reservedSMEM_offset_0_alias
	.size		__nv_reservedSMEM_offset_0_alias, 0, 64
	.other		__nv_reservedSMEM_offset_0_alias,@"STO_CUDA_RESERVED_SHARED STV_DEFAULT"
__nv_reservedSMEM_offset_0_alias:
	.zero		0
	.zero		64


//--------------------- .nv.global                --------------------------
	.section	.nv.global,"aw",@nobits
	.align	8
.nv.global:
	.type		counters_g,@object
	.size		counters_g,(blocks_g - counters_g)
counters_g:
	.zero		8
	.type		blocks_g,@object
	.size		blocks_g,(block_bits_g - blocks_g)
blocks_g:
	.zero		8
	.type		block_bits_g,@object
	.size		block_bits_g,(.L_4 - block_bits_g)
block_bits_g:
	.zero		8
.L_4:


//--------------------- .nv.constant0._Z6free_kPPv --------------------------
	.section	.nv.constant0._Z6free_kPPv,"a",@progbits
	.sectionflags	@""
	.align	4
.nv.constant0._Z6free_kPPv:
	.zero		904


//--------------------- .nv.constant0._Z8malloc_kPPv --------------------------
	.section	.nv.constant0._Z8malloc_kPPv,"a",@progbits
	.sectionflags	@""
	.align	4
.nv.constant0._Z8malloc_kPPv:
	.zero		904


//--------------------- .nv.constant0._Z13malloc_free_ki --------------------------
	.section	.nv.constant0._Z13malloc_free_ki,"a",@progbits
	.sectionflags	@""
	.align	4
.nv.constant0._Z13malloc_free_ki:
	.zero		900


//--------------------- SYMBOLS --------------------------

	.type		.nv.reservedSmem.offset0,@object
	.size		.nv.reservedSmem.offset0,0x4
	.type		vprintf,@function
